//
// Generated by NVIDIA NVVM Compiler
//
// Compiler Build ID: CL-36424714
// Cuda compilation tools, release 13.0, V13.0.88
// Based on NVVM 20.0.0
//

.version 9.0
.target sm_100
.address_size 64

	// .globl	_Z20naiveMatrixTransposePfS_ii

.visible .entry _Z20naiveMatrixTransposePfS_ii(
	.param .u64 .ptr .align 1 _Z20naiveMatrixTransposePfS_ii_param_0,
	.param .u64 .ptr .align 1 _Z20naiveMatrixTransposePfS_ii_param_1,
	.param .u32 _Z20naiveMatrixTransposePfS_ii_param_2,
	.param .u32 _Z20naiveMatrixTransposePfS_ii_param_3
)
{
	.reg .pred 	%p<4>;
	.reg .b32 	%r<13>;
	.reg .b32 	%f<2>;
	.reg .b64 	%rd<9>;

	ld.param.u64 	%rd1, [_Z20naiveMatrixTransposePfS_ii_param_0];
	ld.param.u64 	%rd2, [_Z20naiveMatrixTransposePfS_ii_param_1];
	ld.param.u32 	%r3, [_Z20naiveMatrixTransposePfS_ii_param_2];
	ld.param.u32 	%r4, [_Z20naiveMatrixTransposePfS_ii_param_3];
	mov.u32 	%r5, %ctaid.y;
	mov.u32 	%r6, %ntid.y;
	mov.u32 	%r7, %tid.y;
	mad.lo.s32 	%r1, %r5, %r6, %r7;
	mov.u32 	%r8, %ctaid.x;
	mov.u32 	%r9, %ntid.x;
	mov.u32 	%r10, %tid.x;
	mad.lo.s32 	%r2, %r8, %r9, %r10;
	setp.ge.s32 	%p1, %r1, %r3;
	setp.ge.s32 	%p2, %r2, %r4;
	or.pred  	%p3, %p1, %p2;
	@%p3 bra 	$L__BB0_2;
	cvta.to.global.u64 	%rd3, %rd1;
	cvta.to.global.u64 	%rd4, %rd2;
	mad.lo.s32 	%r11, %r4, %r1, %r2;
	mul.wide.s32 	%rd5, %r11, 4;
	add.s64 	%rd6, %rd3, %rd5;
	ld.global.f32 	%f1, [%rd6];
	mad.lo.s32 	%r12, %r3, %r2, %r1;
	mul.wide.s32 	%rd7, %r12, 4;
	add.s64 	%rd8, %rd4, %rd7;
	st.global.f32 	[%rd8], %f1;
$L__BB0_2:
	ret;

}


// ===== COMPILED SASS (sm_100) =====

	.target	sm_100

	.elftype	@"ET_EXEC"


//--------------------- .note.nv.tkinfo           --------------------------
	.section	.note.nv.tkinfo,"",@"SHT_NOTE"
	.sectionflags	@"SHF_NOTE_NV_TKINFO"
	.tkinfo
        /*0018*/ 	.word	0x00000002
        /*0030*/ 	.string	""
        /*0030*/ 	.string	"ptxas"
        /*0030*/ 	.string	"Cuda compilation tools, release 13.0, V13.0.88"
        /*0030*/ 	.string	"Build cuda_13.0.r13.0/compiler.36424714_0"
        /*0030*/ 	.string	"-arch sm_100 -m 64 "



//--------------------- .note.nv.cuinfo           --------------------------
	.section	.note.nv.cuinfo,"",@"SHT_NOTE"
	.sectionflags	@"SHF_NOTE_NV_CUINFO"
        /*0018*/ 	.short	0x0002
        /*001a*/ 	.short	0x0064
        /*001c*/ 	.short	0x0082
	.zero		2


//--------------------- .nv.info                  --------------------------
	.section	.nv.info,"",@"SHT_CUDA_INFO"
	.align	4


	//----- nvinfo : EIATTR_REGCOUNT
	.align		4
        /*0000*/ 	.byte	0x04, 0x2f
        /*0002*/ 	.short	(.L_1 - .L_0)
	.align		4
.L_0:
        /*0004*/ 	.word	index@(_Z20naiveMatrixTransposePfS_ii)
        /*0008*/ 	.word	0x0000000a


	//----- nvinfo : EIATTR_FRAME_SIZE
	.align		4
.L_1:
        /*000c*/ 	.byte	0x04, 0x11
        /*000e*/ 	.short	(.L_3 - .L_2)
	.align		4
.L_2:
        /*0010*/ 	.word	index@(_Z20naiveMatrixTransposePfS_ii)
        /*0014*/ 	.word	0x00000000


	//----- nvinfo : EIATTR_MIN_STACK_SIZE
	.align		4
.L_3:
        /*0018*/ 	.byte	0x04, 0x12
        /*001a*/ 	.short	(.L_5 - .L_4)
	.align		4
.L_4:
        /*001c*/ 	.word	index@(_Z20naiveMatrixTransposePfS_ii)
        /*0020*/ 	.word	0x00000000
.L_5:


//--------------------- .nv.compat                --------------------------
	.section	.nv.compat,"",@"SHT_CUDA_COMPAT_INFO"
	.align	4
        /*0000*/ 	.byte	0x02, 0x09, 0x00, 0x00, 0x02, 0x02, 0x01, 0x00, 0x02, 0x05, 0x05, 0x00, 0x03, 0x07, 0x01, 0x01
        /*0010*/ 	.byte	0x02, 0x03, 0x00, 0x00, 0x02, 0x06, 0x01, 0x00, 0x04, 0x0b, 0x08, 0x00, 0x09, 0x00, 0x00, 0x00
        /*0020*/ 	.byte	0x00, 0x00, 0x00, 0x00


//--------------------- .nv.info._Z20naiveMatrixTransposePfS_ii --------------------------
	.section	.nv.info._Z20naiveMatrixTransposePfS_ii,"",@"SHT_CUDA_INFO"
	.sectionflags	@""
	.align	4


	//----- nvinfo : EIATTR_CUDA_API_VERSION
	.align		4
        /*0000*/ 	.byte	0x04, 0x37
        /*0002*/ 	.short	(.L_7 - .L_6)
.L_6:
        /*0004*/ 	.word	0x00000082


	//----- nvinfo : EIATTR_KPARAM_INFO
	.align		4
.L_7:
        /*0008*/ 	.byte	0x04, 0x17
        /*000a*/ 	.short	(.L_9 - .L_8)
.L_8:
        /*000c*/ 	.word	0x00000000
        /*0010*/ 	.short	0x0003
        /*0012*/ 	.short	0x0014
        /*0014*/ 	.byte	0x00, 0xf0, 0x11, 0x00


	//----- nvinfo : EIATTR_KPARAM_INFO
	.align		4
.L_9:
        /*0018*/ 	.byte	0x04, 0x17
        /*001a*/ 	.short	(.L_11 - .L_10)
.L_10:
        /*001c*/ 	.word	0x00000000
        /*0020*/ 	.short	0x0002
        /*0022*/ 	.short	0x0010
        /*0024*/ 	.byte	0x00, 0xf0, 0x11, 0x00


	//----- nvinfo : EIATTR_KPARAM_INFO
	.align		4
.L_11:
        /*0028*/ 	.byte	0x04, 0x17
        /*002a*/ 	.short	(.L_13 - .L_12)
.L_12:
        /*002c*/ 	.word	0x00000000
        /*0030*/ 	.short	0x0001
        /*0032*/ 	.short	0x0008
        /*0034*/ 	.byte	0x00, 0xf5, 0x21, 0x00


	//----- nvinfo : EIATTR_KPARAM_INFO
	.align		4
.L_13:
        /*0038*/ 	.byte	0x04, 0x17
        /*003a*/ 	.short	(.L_15 - .L_14)
.L_14:
        /*003c*/ 	.word	0x00000000
        /*0040*/ 	.short	0x0000
        /*0042*/ 	.short	0x0000
        /*0044*/ 	.byte	0x00, 0xf5, 0x21, 0x00


	//----- nvinfo : EIATTR_SPARSE_MMA_MASK
	.align		4
.L_15:
        /*0048*/ 	.byte	0x03, 0x50
        /*004a*/ 	.short	0x0000


	//----- nvinfo : EIATTR_MAXREG_COUNT
	.align		4
        /*004c*/ 	.byte	0x03, 0x1b
        /*004e*/ 	.short	0x00ff


	//----- nvinfo : EIATTR_MERCURY_ISA_VERSION
	.align		4
        /*0050*/ 	.byte	0x03, 0x5f
        /*0052*/ 	.short	0x0101


	//----- nvinfo : EIATTR_VRC_CTA_INIT_COUNT
	.align		4
        /*0054*/ 	.byte	0x02, 0x4a
	.zero		1
	.zero		1


	//----- nvinfo : EIATTR_EXIT_INSTR_OFFSETS
	.align		4
        /*0058*/ 	.byte	0x04, 0x1c
        /*005a*/ 	.short	(.L_17 - .L_16)


	//   ....[0]....
.L_16:
        /*005c*/ 	.word	0x000000c0


	//   ....[1]....
        /*0060*/ 	.word	0x00000160


	//----- nvinfo : EIATTR_CBANK_PARAM_SIZE
	.align		4
.L_17:
        /*0064*/ 	.byte	0x03, 0x19
        /*0066*/ 	.short	0x0018


	//----- nvinfo : EIATTR_PARAM_CBANK
	.align		4
        /*0068*/ 	.byte	0x04, 0x0a
        /*006a*/ 	.short	(.L_19 - .L_18)
	.align		4
.L_18:
        /*006c*/ 	.word	index@(.nv.constant0._Z20naiveMatrixTransposePfS_ii)
        /*0070*/ 	.short	0x0380
        /*0072*/ 	.short	0x0018


	//----- nvinfo : EIATTR_SW_WAR
	.align		4
.L_19:
        /*0074*/ 	.byte	0x04, 0x36
        /*0076*/ 	.short	(.L_21 - .L_20)
.L_20:
        /*0078*/ 	.word	0x00000008
.L_21:


//--------------------- .nv.callgraph             --------------------------
	.section	.nv.callgraph,"",@"SHT_CUDA_CALLGRAPH"
	.align	4
	.sectionentsize	8
	.align		4
        /*0000*/ 	.word	0x00000000
	.align		4
        /*0004*/ 	.word	0xffffffff
	.align		4
        /*0008*/ 	.word	0x00000000
	.align		4
        /*000c*/ 	.word	0xfffffffe
	.align		4
        /*0010*/ 	.word	0x00000000
	.align		4
        /*0014*/ 	.word	0xfffffffd
	.align		4
        /*0018*/ 	.word	0x00000000
	.align		4
        /*001c*/ 	.word	0xfffffffc


//--------------------- .text._Z20naiveMatrixTransposePfS_ii --------------------------
	.section	.text._Z20naiveMatrixTransposePfS_ii,"ax",@progbits
	.align	128
        .global         _Z20naiveMatrixTransposePfS_ii
        .type           _Z20naiveMatrixTransposePfS_ii,@function
        .size           _Z20naiveMatrixTransposePfS_ii,(.L_x_1 - _Z20naiveMatrixTransposePfS_ii)
        .other          _Z20naiveMatrixTransposePfS_ii,@"STO_CUDA_ENTRY STV_DEFAULT"
_Z20naiveMatrixTransposePfS_ii:
.text._Z20naiveMatrixTransposePfS_ii:
[----:B------:R-:W-:Y:S01]  /*0000*/  LDC R1, c[0x0][0x37c] ;  /* 0x0000df00ff017b82 */ /* 0x000fe20000000800 */
[----:B------:R-:W0:Y:S07]  /*0010*/  S2R R2, SR_TID.X ;  /* 0x0000000000027919 */ /* 0x000e2e0000002100 */
[----:B------:R-:W1:Y:S01]  /*0020*/  LDC R0, c[0x0][0x364] ;  /* 0x0000d900ff007b82 */ /* 0x000e620000000800 */
[----:B------:R-:W2:Y:S01]  /*0030*/  LDCU.64 UR6, c[0x0][0x390] ;  /* 0x00007200ff0677ac */ /* 0x000ea20008000a00 */
[----:B------:R-:W1:Y:S06]  /*0040*/  S2R R3, SR_TID.Y ;  /* 0x0000000000037919 */ /* 0x000e6c0000002200 */
[----:B------:R-:W0:Y:S08]  /*0050*/  S2UR UR5, SR_CTAID.X ;  /* 0x00000000000579c3 */ /* 0x000e300000002500 */
[----:B------:R-:W0:Y:S08]  /*0060*/  LDC R7, c[0x0][0x360] ;  /* 0x0000d800ff077b82 */ /* 0x000e300000000800 */
[----:B------:R-:W1:Y:S01]  /*0070*/  S2UR UR4, SR_CTAID.Y ;  /* 0x00000000000479c3 */ /* 0x000e620000002600 */
[----:B0-----:R-:W-:-:S05]  /*0080*/  IMAD R7, R7, UR5, R2 ;  /* 0x0000000507077c24 */ /* 0x001fca000f8e0202 */
[----:B--2---:R-:W-:Y:S01]  /*0090*/  ISETP.GE.AND P0, PT, R7, UR7, PT ;  /* 0x0000000707007c0c */ /* 0x004fe2000bf06270 */
[----:B-1----:R-:W-:-:S05]  /*00a0*/  IMAD R0, R0, UR4, R3 ;  /* 0x0000000400007c24 */ /* 0x002fca000f8e0203 */
[----:B------:R-:W-:-:S13]  /*00b0*/  ISETP.GE.OR P0, PT, R0, UR6, P0 ;  /* 0x0000000600007c0c */ /* 0x000fda0008706670 */
[----:B------:R-:W-:Y:S05]  /*00c0*/  @P0 EXIT ;  /* 0x000000000000094d */ /* 0x000fea0003800000 */
[----:B------:R-:W0:Y:S01]  /*00d0*/  LDC.64 R2, c[0x0][0x380] ;  /* 0x0000e000ff027b82 */ /* 0x000e220000000a00 */
[----:B------:R-:W1:Y:S01]  /*00e0*/  LDCU.64 UR4, c[0x0][0x358] ;  /* 0x00006b00ff0477ac */ /* 0x000e620008000a00 */
[----:B------:R-:W-:-:S04]  /*00f0*/  IMAD R5, R0, UR7, R7 ;  /* 0x0000000700057c24 */ /* 0x000fc8000f8e0207 */
[----:B0-----:R-:W-:Y:S02]  /*0100*/  IMAD.WIDE R2, R5, 0x4, R2 ;  /* 0x0000000405027825 */ /* 0x001fe400078e0202 */
[----:B------:R-:W0:Y:S04]  /*0110*/  LDC.64 R4, c[0x0][0x388] ;  /* 0x0000e200ff047b82 */ /* 0x000e280000000a00 */
[----:B-1----:R-:W2:Y:S01]  /*0120*/  LDG.E R3, desc[UR4][R2.64] ;  /* 0x0000000402037981 */ /* 0x002ea2000c1e1900 */
[----:B------:R-:W-:-:S04]  /*0130*/  IMAD R7, R7, UR6, R0 ;  /* 0x0000000607077c24 */ /* 0x000fc8000f8e0200 */
[----:B0-----:R-:W-:-:S05]  /*0140*/  IMAD.WIDE R4, R7, 0x4, R4 ;  /* 0x0000000407047825 */ /* 0x001fca00078e0204 */
[----:B--2---:R-:W-:Y:S01]  /*0150*/  STG.E desc[UR4][R4.64], R3 ;  /* 0x0000000304007986 */ /* 0x004fe2000c101904 */
[----:B------:R-:W-:Y:S05]  /*0160*/  EXIT ;  /* 0x000000000000794d */ /* 0x000fea0003800000 */
.L_x_0:
[----:B------:R-:W-:-:S00]  /*0170*/  BRA `(.L_x_0) ;  /* 0xfffffffc00fc7947 */ /* 0x000fc0000383ffff */
[----:B------:R-:W-:-:S00]  /*0180*/  NOP ;  /* 0x0000000000007918 */ /* 0x000fc00000000000 */
[----:B------:R-:W-:-:S00]  /*0190*/  NOP ;  /* 0x0000000000007918 */ /* 0x000fc00000000000 */
[----:B------:R-:W-:-:S00]  /*01a0*/  NOP ;  /* 0x0000000000007918 */ /* 0x000fc00000000000 */
[----:B------:R-:W-:-:S00]  /*01b0*/  NOP ;  /* 0x0000000000007918 */ /* 0x000fc00000000000 */
[----:B------:R-:W-:-:S00]  /*01c0*/  NOP ;  /* 0x0000000000007918 */ /* 0x000fc00000000000 */
[----:B------:R-:W-:-:S00]  /*01d0*/  NOP ;  /* 0x0000000000007918 */ /* 0x000fc00000000000 */
[----:B------:R-:W-:-:S00]  /*01e0*/  NOP ;  /* 0x0000000000007918 */ /* 0x000fc00000000000 */
[----:B------:R-:W-:-:S00]  /*01f0*/  NOP ;  /* 0x0000000000007918 */ /* 0x000fc00000000000 */
.L_x_1:


//--------------------- .nv.shared.reserved.0     --------------------------
	.section	.nv.shared.reserved.0,"aw",@nobits
	.weak		__nv_reservedSMEM_offset_0_alias
	.size		__nv_reservedSMEM_offset_0_alias, 0, 64
	.other		__nv_reservedSMEM_offset_0_alias,@"STO_CUDA_RESERVED_SHARED STV_DEFAULT"
__nv_reservedSMEM_offset_0_alias:
	.zero		0
	.zero		64


//--------------------- .nv.constant0._Z20naiveMatrixTransposePfS_ii --------------------------
	.section	.nv.constant0._Z20naiveMatrixTransposePfS_ii,"a",@progbits
	.sectionflags	@""
	.align	4
.nv.constant0._Z20naiveMatrixTransposePfS_ii:
	.zero		920


//--------------------- SYMBOLS --------------------------

	.type		.nv.reservedSmem.offset0,@object
	.size		.nv.reservedSmem.offset0,0x4
